//
// Generated by NVIDIA NVVM Compiler
//
// Compiler Build ID: CL-36424714
// Cuda compilation tools, release 13.0, V13.0.88
// Based on NVVM 20.0.0
//

.version 9.0
.target sm_100
.address_size 64

	// .globl	_Z16hadamard_inplaceiiPfS_

.visible .entry _Z16hadamard_inplaceiiPfS_(
	.param .u32 _Z16hadamard_inplaceiiPfS__param_0,
	.param .u32 _Z16hadamard_inplaceiiPfS__param_1,
	.param .u64 .ptr .align 1 _Z16hadamard_inplaceiiPfS__param_2,
	.param .u64 .ptr .align 1 _Z16hadamard_inplaceiiPfS__param_3
)
{
	.reg .pred 	%p<4>;
	.reg .b32 	%r<14>;
	.reg .b32 	%f<4>;
	.reg .b64 	%rd<8>;

	ld.param.u32 	%r4, [_Z16hadamard_inplaceiiPfS__param_0];
	ld.param.u32 	%r5, [_Z16hadamard_inplaceiiPfS__param_1];
	ld.param.u64 	%rd1, [_Z16hadamard_inplaceiiPfS__param_2];
	ld.param.u64 	%rd2, [_Z16hadamard_inplaceiiPfS__param_3];
	mov.u32 	%r6, %ctaid.x;
	mov.u32 	%r7, %ntid.x;
	mov.u32 	%r8, %tid.x;
	mad.lo.s32 	%r1, %r6, %r7, %r8;
	mov.u32 	%r9, %ctaid.y;
	mov.u32 	%r10, %ntid.y;
	mov.u32 	%r11, %tid.y;
	mad.lo.s32 	%r12, %r9, %r10, %r11;
	setp.ge.s32 	%p1, %r1, %r4;
	setp.ge.s32 	%p2, %r12, %r5;
	or.pred  	%p3, %p1, %p2;
	@%p3 bra 	$L__BB0_2;
	cvta.to.global.u64 	%rd3, %rd1;
	cvta.to.global.u64 	%rd4, %rd2;
	mad.lo.s32 	%r13, %r5, %r1, %r12;
	mul.wide.s32 	%rd5, %r13, 4;
	add.s64 	%rd6, %rd3, %rd5;
	ld.global.f32 	%f1, [%rd6];
	add.s64 	%rd7, %rd4, %rd5;
	ld.global.f32 	%f2, [%rd7];
	mul.f32 	%f3, %f1, %f2;
	st.global.f32 	[%rd6], %f3;
$L__BB0_2:
	ret;

}


// ===== COMPILED SASS (sm_100) =====

	.target	sm_100

	.elftype	@"ET_EXEC"


//--------------------- .note.nv.tkinfo           --------------------------
	.section	.note.nv.tkinfo,"",@"SHT_NOTE"
	.sectionflags	@"SHF_NOTE_NV_TKINFO"
	.tkinfo
        /*0018*/ 	.word	0x00000002
        /*0030*/ 	.string	""
        /*0030*/ 	.string	"ptxas"
        /*0030*/ 	.string	"Cuda compilation tools, release 13.0, V13.0.88"
        /*0030*/ 	.string	"Build cuda_13.0.r13.0/compiler.36424714_0"
        /*0030*/ 	.string	"-arch sm_100 -m 64 "



//--------------------- .note.nv.cuinfo           --------------------------
	.section	.note.nv.cuinfo,"",@"SHT_NOTE"
	.sectionflags	@"SHF_NOTE_NV_CUINFO"
        /*0018*/ 	.short	0x0002
        /*001a*/ 	.short	0x0064
        /*001c*/ 	.short	0x0082
	.zero		2


//--------------------- .nv.info                  --------------------------
	.section	.nv.info,"",@"SHT_CUDA_INFO"
	.align	4


	//----- nvinfo : EIATTR_REGCOUNT
	.align		4
        /*0000*/ 	.byte	0x04, 0x2f
        /*0002*/ 	.short	(.L_1 - .L_0)
	.align		4
.L_0:
        /*0004*/ 	.word	index@(_Z16hadamard_inplaceiiPfS_)
        /*0008*/ 	.word	0x0000000a


	//----- nvinfo : EIATTR_FRAME_SIZE
	.align		4
.L_1:
        /*000c*/ 	.byte	0x04, 0x11
        /*000e*/ 	.short	(.L_3 - .L_2)
	.align		4
.L_2:
        /*0010*/ 	.word	index@(_Z16hadamard_inplaceiiPfS_)
        /*0014*/ 	.word	0x00000000


	//----- nvinfo : EIATTR_MIN_STACK_SIZE
	.align		4
.L_3:
        /*0018*/ 	.byte	0x04, 0x12
        /*001a*/ 	.short	(.L_5 - .L_4)
	.align		4
.L_4:
        /*001c*/ 	.word	index@(_Z16hadamard_inplaceiiPfS_)
        /*0020*/ 	.word	0x00000000
.L_5:


//--------------------- .nv.compat                --------------------------
	.section	.nv.compat,"",@"SHT_CUDA_COMPAT_INFO"
	.align	4
        /*0000*/ 	.byte	0x02, 0x09, 0x00, 0x00, 0x02, 0x02, 0x01, 0x00, 0x02, 0x05, 0x05, 0x00, 0x03, 0x07, 0x01, 0x01
        /*0010*/ 	.byte	0x02, 0x03, 0x00, 0x00, 0x02, 0x06, 0x01, 0x00, 0x04, 0x0b, 0x08, 0x00, 0x09, 0x00, 0x00, 0x00
        /*0020*/ 	.byte	0x00, 0x00, 0x00, 0x00


//--------------------- .nv.info._Z16hadamard_inplaceiiPfS_ --------------------------
	.section	.nv.info._Z16hadamard_inplaceiiPfS_,"",@"SHT_CUDA_INFO"
	.sectionflags	@""
	.align	4


	//----- nvinfo : EIATTR_CUDA_API_VERSION
	.align		4
        /*0000*/ 	.byte	0x04, 0x37
        /*0002*/ 	.short	(.L_7 - .L_6)
.L_6:
        /*0004*/ 	.word	0x00000082


	//----- nvinfo : EIATTR_KPARAM_INFO
	.align		4
.L_7:
        /*0008*/ 	.byte	0x04, 0x17
        /*000a*/ 	.short	(.L_9 - .L_8)
.L_8:
        /*000c*/ 	.word	0x00000000
        /*0010*/ 	.short	0x0003
        /*0012*/ 	.short	0x0010
        /*0014*/ 	.byte	0x00, 0xf5, 0x21, 0x00


	//----- nvinfo : EIATTR_KPARAM_INFO
	.align		4
.L_9:
        /*0018*/ 	.byte	0x04, 0x17
        /*001a*/ 	.short	(.L_11 - .L_10)
.L_10:
        /*001c*/ 	.word	0x00000000
        /*0020*/ 	.short	0x0002
        /*0022*/ 	.short	0x0008
        /*0024*/ 	.byte	0x00, 0xf5, 0x21, 0x00


	//----- nvinfo : EIATTR_KPARAM_INFO
	.align		4
.L_11:
        /*0028*/ 	.byte	0x04, 0x17
        /*002a*/ 	.short	(.L_13 - .L_12)
.L_12:
        /*002c*/ 	.word	0x00000000
        /*0030*/ 	.short	0x0001
        /*0032*/ 	.short	0x0004
        /*0034*/ 	.byte	0x00, 0xf0, 0x11, 0x00


	//----- nvinfo : EIATTR_KPARAM_INFO
	.align		4
.L_13:
        /*0038*/ 	.byte	0x04, 0x17
        /*003a*/ 	.short	(.L_15 - .L_14)
.L_14:
        /*003c*/ 	.word	0x00000000
        /*0040*/ 	.short	0x0000
        /*0042*/ 	.short	0x0000
        /*0044*/ 	.byte	0x00, 0xf0, 0x11, 0x00


	//----- nvinfo : EIATTR_SPARSE_MMA_MASK
	.align		4
.L_15:
        /*0048*/ 	.byte	0x03, 0x50
        /*004a*/ 	.short	0x0000


	//----- nvinfo : EIATTR_MAXREG_COUNT
	.align		4
        /*004c*/ 	.byte	0x03, 0x1b
        /*004e*/ 	.short	0x00ff


	//----- nvinfo : EIATTR_MERCURY_ISA_VERSION
	.align		4
        /*0050*/ 	.byte	0x03, 0x5f
        /*0052*/ 	.short	0x0101


	//----- nvinfo : EIATTR_VRC_CTA_INIT_COUNT
	.align		4
        /*0054*/ 	.byte	0x02, 0x4a
	.zero		1
	.zero		1


	//----- nvinfo : EIATTR_EXIT_INSTR_OFFSETS
	.align		4
        /*0058*/ 	.byte	0x04, 0x1c
        /*005a*/ 	.short	(.L_17 - .L_16)


	//   ....[0]....
.L_16:
        /*005c*/ 	.word	0x000000c0


	//   ....[1]....
        /*0060*/ 	.word	0x00000170


	//----- nvinfo : EIATTR_CBANK_PARAM_SIZE
	.align		4
.L_17:
        /*0064*/ 	.byte	0x03, 0x19
        /*0066*/ 	.short	0x0018


	//----- nvinfo : EIATTR_PARAM_CBANK
	.align		4
        /*0068*/ 	.byte	0x04, 0x0a
        /*006a*/ 	.short	(.L_19 - .L_18)
	.align		4
.L_18:
        /*006c*/ 	.word	index@(.nv.constant0._Z16hadamard_inplaceiiPfS_)
        /*0070*/ 	.short	0x0380
        /*0072*/ 	.short	0x0018


	//----- nvinfo : EIATTR_SW_WAR
	.align		4
.L_19:
        /*0074*/ 	.byte	0x04, 0x36
        /*0076*/ 	.short	(.L_21 - .L_20)
.L_20:
        /*0078*/ 	.word	0x00000008
.L_21:


//--------------------- .nv.callgraph             --------------------------
	.section	.nv.callgraph,"",@"SHT_CUDA_CALLGRAPH"
	.align	4
	.sectionentsize	8
	.align		4
        /*0000*/ 	.word	0x00000000
	.align		4
        /*0004*/ 	.word	0xffffffff
	.align		4
        /*0008*/ 	.word	0x00000000
	.align		4
        /*000c*/ 	.word	0xfffffffe
	.align		4
        /*0010*/ 	.word	0x00000000
	.align		4
        /*0014*/ 	.word	0xfffffffd
	.align		4
        /*0018*/ 	.word	0x00000000
	.align		4
        /*001c*/ 	.word	0xfffffffc


//--------------------- .text._Z16hadamard_inplaceiiPfS_ --------------------------
	.section	.text._Z16hadamard_inplaceiiPfS_,"ax",@progbits
	.align	128
        .global         _Z16hadamard_inplaceiiPfS_
        .type           _Z16hadamard_inplaceiiPfS_,@function
        .size           _Z16hadamard_inplaceiiPfS_,(.L_x_1 - _Z16hadamard_inplaceiiPfS_)
        .other          _Z16hadamard_inplaceiiPfS_,@"STO_CUDA_ENTRY STV_DEFAULT"
_Z16hadamard_inplaceiiPfS_:
.text._Z16hadamard_inplaceiiPfS_:
[----:B------:R-:W-:Y:S01]  /*0000*/  LDC R1, c[0x0][0x37c] ;  /* 0x0000df00ff017b82 */ /* 0x000fe20000000800 */
[----:B------:R-:W0:Y:S07]  /*0010*/  S2R R2, SR_TID.Y ;  /* 0x0000000000027919 */ /* 0x000e2e0000002200 */
[----:B------:R-:W1:Y:S01]  /*0020*/  LDC R0, c[0x0][0x360] ;  /* 0x0000d800ff007b82 */ /* 0x000e620000000800 */
[----:B------:R-:W2:Y:S01]  /*0030*/  LDCU.64 UR6, c[0x0][0x380] ;  /* 0x00007000ff0677ac */ /* 0x000ea20008000a00 */
[----:B------:R-:W1:Y:S06]  /*0040*/  S2R R3, SR_TID.X ;  /* 0x0000000000037919 */ /* 0x000e6c0000002100 */
[----:B------:R-:W0:Y:S08]  /*0050*/  S2UR UR5, SR_CTAID.Y ;  /* 0x00000000000579c3 */ /* 0x000e300000002600 */
[----:B------:R-:W0:Y:S08]  /*0060*/  LDC R7, c[0x0][0x364] ;  /* 0x0000d900ff077b82 */ /* 0x000e300000000800 */
[----:B------:R-:W1:Y:S01]  /*0070*/  S2UR UR4, SR_CTAID.X ;  /* 0x00000000000479c3 */ /* 0x000e620000002500 */
[----:B0-----:R-:W-:-:S05]  /*0080*/  IMAD R7, R7, UR5, R2 ;  /* 0x0000000507077c24 */ /* 0x001fca000f8e0202 */
[----:B--2---:R-:W-:Y:S01]  /*0090*/  ISETP.GE.AND P0, PT, R7, UR7, PT ;  /* 0x0000000707007c0c */ /* 0x004fe2000bf06270 */
[----:B-1----:R-:W-:-:S05]  /*00a0*/  IMAD R0, R0, UR4, R3 ;  /* 0x0000000400007c24 */ /* 0x002fca000f8e0203 */
[----:B------:R-:W-:-:S13]  /*00b0*/  ISETP.GE.OR P0, PT, R0, UR6, P0 ;  /* 0x0000000600007c0c */ /* 0x000fda0008706670 */
[----:B------:R-:W-:Y:S05]  /*00c0*/  @P0 EXIT ;  /* 0x000000000000094d */ /* 0x000fea0003800000 */
[----:B------:R-:W0:Y:S01]  /*00d0*/  LDC.64 R4, c[0x0][0x390] ;  /* 0x0000e400ff047b82 */ /* 0x000e220000000a00 */
[----:B------:R-:W1:Y:S01]  /*00e0*/  LDCU.64 UR4, c[0x0][0x358] ;  /* 0x00006b00ff0477ac */ /* 0x000e620008000a00 */
[----:B------:R-:W-:-:S06]  /*00f0*/  IMAD R7, R0, UR7, R7 ;  /* 0x0000000700077c24 */ /* 0x000fcc000f8e0207 */
[----:B------:R-:W2:Y:S01]  /*0100*/  LDC.64 R2, c[0x0][0x388] ;  /* 0x0000e200ff027b82 */ /* 0x000ea20000000a00 */
[----:B0-----:R-:W-:-:S06]  /*0110*/  IMAD.WIDE R4, R7, 0x4, R4 ;  /* 0x0000000407047825 */ /* 0x001fcc00078e0204 */
[----:B-1----:R-:W3:Y:S01]  /*0120*/  LDG.E R5, desc[UR4][R4.64] ;  /* 0x0000000404057981 */ /* 0x002ee2000c1e1900 */
[----:B--2---:R-:W-:-:S05]  /*0130*/  IMAD.WIDE R2, R7, 0x4, R2 ;  /* 0x0000000407027825 */ /* 0x004fca00078e0202 */
[----:B------:R-:W3:Y:S02]  /*0140*/  LDG.E R0, desc[UR4][R2.64] ;  /* 0x0000000402007981 */ /* 0x000ee4000c1e1900 */
[----:B---3--:R-:W-:-:S05]  /*0150*/  FMUL R7, R0, R5 ;  /* 0x0000000500077220 */ /* 0x008fca0000400000 */
[----:B------:R-:W-:Y:S01]  /*0160*/  STG.E desc[UR4][R2.64], R7 ;  /* 0x0000000702007986 */ /* 0x000fe2000c101904 */
[----:B------:R-:W-:Y:S05]  /*0170*/  EXIT ;  /* 0x000000000000794d */ /* 0x000fea0003800000 */
.L_x_0:
[----:B------:R-:W-:-:S00]  /*0180*/  BRA `(.L_x_0) ;  /* 0xfffffffc00fc7947 */ /* 0x000fc0000383ffff */
[----:B------:R-:W-:-:S00]  /*0190*/  NOP ;  /* 0x0000000000007918 */ /* 0x000fc00000000000 */
        /* <DEDUP_REMOVED lines=14> */
.L_x_1:


//--------------------- .nv.shared.reserved.0     --------------------------
	.section	.nv.shared.reserved.0,"aw",@nobits
	.weak		__nv_reservedSMEM_offset_0_alias
	.size		__nv_reservedSMEM_offset_0_alias, 0, 64
	.other		__nv_reservedSMEM_offset_0_alias,@"STO_CUDA_RESERVED_SHARED STV_DEFAULT"
__nv_reservedSMEM_offset_0_alias:
	.zero		0
	.zero		64


//--------------------- .nv.constant0._Z16hadamard_inplaceiiPfS_ --------------------------
	.section	.nv.constant0._Z16hadamard_inplaceiiPfS_,"a",@progbits
	.sectionflags	@""
	.align	4
.nv.constant0._Z16hadamard_inplaceiiPfS_:
	.zero		920


//--------------------- SYMBOLS --------------------------

	.type		.nv.reservedSmem.offset0,@object
	.size		.nv.reservedSmem.offset0,0x4
